	.headerflags	@"EF_CUDA_TEXMODE_UNIFIED EF_CUDA_64BIT_ADDRESS EF_CUDA_ACCELERATORS EF_CUDA_SM90 EF_CUDA_VIRTUAL_SM(EF_CUDA_SM90)"
	.elftype	@"ET_EXEC"


//--------------------- .nv.info                  --------------------------
	.section	.nv.info,"",@"SHT_CUDA_INFO"
	.align	4


	//----- nvinfo : EIATTR_REGCOUNT
	.align		4
        /*0000*/ 	.byte	0x04, 0x2f
        /*0002*/ 	.short	(.L_1 - .L_0)
	.align		4
.L_0:
        /*0004*/ 	.word	index@(triton_poi_fused_9)
        /*0008*/ 	.word	0x0000001e


	//----- nvinfo : EIATTR_MIN_STACK_SIZE
	.align		4
.L_1:
        /*000c*/ 	.byte	0x04, 0x12
        /*000e*/ 	.short	(.L_3 - .L_2)
	.align		4
.L_2:
        /*0010*/ 	.word	index@(triton_poi_fused_9)
        /*0014*/ 	.word	0x00000000


	//----- nvinfo : EIATTR_FRAME_SIZE
	.align		4
.L_3:
        /*0018*/ 	.byte	0x04, 0x11
        /*001a*/ 	.short	(.L_5 - .L_4)
	.align		4
.L_4:
        /*001c*/ 	.word	index@(triton_poi_fused_9)
        /*0020*/ 	.word	0x00000000


	//----- nvinfo : EIATTR_MIN_STACK_SIZE
	.align		4
.L_5:
        /*0024*/ 	.byte	0x04, 0x12
        /*0026*/ 	.short	(.L_7 - .L_6)
	.align		4
.L_6:
        /*0028*/ 	.word	index@(triton_poi_fused_9)
        /*002c*/ 	.word	0x00000000
.L_7:


//--------------------- .nv.info.triton_poi_fused_9 --------------------------
	.section	.nv.info.triton_poi_fused_9,"",@"SHT_CUDA_INFO"
	.sectionflags	@""
	.align	4


	//----- nvinfo : EIATTR_CUDA_API_VERSION
	.align		4
        /*0000*/ 	.byte	0x04, 0x37
        /*0002*/ 	.short	(.L_9 - .L_8)
.L_8:
        /*0004*/ 	.word	0x0000007c


	//----- nvinfo : EIATTR_KPARAM_INFO
	.align		4
.L_9:
        /*0008*/ 	.byte	0x04, 0x17
        /*000a*/ 	.short	(.L_11 - .L_10)
.L_10:
        /*000c*/ 	.word	0x00000000
        /*0010*/ 	.short	0x0003
        /*0012*/ 	.short	0x0014
        /*0014*/ 	.byte	0x00, 0xf0, 0x11, 0x00


	//----- nvinfo : EIATTR_KPARAM_INFO
	.align		4
.L_11:
        /*0018*/ 	.byte	0x04, 0x17
        /*001a*/ 	.short	(.L_13 - .L_12)
.L_12:
        /*001c*/ 	.word	0x00000000
        /*0020*/ 	.short	0x0002
        /*0022*/ 	.short	0x0010
        /*0024*/ 	.byte	0x00, 0xf0, 0x11, 0x00


	//----- nvinfo : EIATTR_KPARAM_INFO
	.align		4
.L_13:
        /*0028*/ 	.byte	0x04, 0x17
        /*002a*/ 	.short	(.L_15 - .L_14)
.L_14:
        /*002c*/ 	.word	0x00000000
        /*0030*/ 	.short	0x0001
        /*0032*/ 	.short	0x0008
        /*0034*/ 	.byte	0x00, 0xf4, 0x21, 0x00


	//----- nvinfo : EIATTR_KPARAM_INFO
	.align		4
.L_15:
        /*0038*/ 	.byte	0x04, 0x17
        /*003a*/ 	.short	(.L_17 - .L_16)
.L_16:
        /*003c*/ 	.word	0x00000000
        /*0040*/ 	.short	0x0000
        /*0042*/ 	.short	0x0000
        /*0044*/ 	.byte	0x00, 0xf4, 0x21, 0x00


	//----- nvinfo : EIATTR_SPARSE_MMA_MASK
	.align		4
.L_17:
        /*0048*/ 	.byte	0x03, 0x50
        /*004a*/ 	.short	0x0000


	//----- nvinfo : EIATTR_MAXREG_COUNT
	.align		4
        /*004c*/ 	.byte	0x03, 0x1b
        /*004e*/ 	.short	0x00ff


	//----- nvinfo : EIATTR_EXIT_INSTR_OFFSETS
	.align		4
        /*0050*/ 	.byte	0x04, 0x1c
        /*0052*/ 	.short	(.L_19 - .L_18)


	//   ....[0]....
.L_18:
        /*0054*/ 	.word	0x000005f0


	//   ....[1]....
        /*0058*/ 	.word	0x00000640


	//----- nvinfo : EIATTR_REQNTID
	.align		4
.L_19:
        /*005c*/ 	.byte	0x04, 0x10
        /*005e*/ 	.short	(.L_21 - .L_20)
.L_20:
        /*0060*/ 	.word	0x00000080
        /*0064*/ 	.word	0x00000001
        /*0068*/ 	.word	0x00000001


	//----- nvinfo : EIATTR_CBANK_PARAM_SIZE
	.align		4
.L_21:
        /*006c*/ 	.byte	0x03, 0x19
        /*006e*/ 	.short	0x0018


	//----- nvinfo : EIATTR_PARAM_CBANK
	.align		4
        /*0070*/ 	.byte	0x04, 0x0a
        /*0072*/ 	.short	(.L_23 - .L_22)
	.align		4
.L_22:
        /*0074*/ 	.word	index@(.nv.constant0.triton_poi_fused_9)
        /*0078*/ 	.short	0x0210
        /*007a*/ 	.short	0x0018


	//----- nvinfo : EIATTR_SW_WAR
	.align		4
.L_23:
        /*007c*/ 	.byte	0x04, 0x36
        /*007e*/ 	.short	(.L_25 - .L_24)
.L_24:
        /*0080*/ 	.word	0x00000008
.L_25:


//--------------------- .nv.callgraph             --------------------------
	.section	.nv.callgraph,"",@"SHT_CUDA_CALLGRAPH"
	.align	4
	.sectionentsize	8
	.align		4
        /*0000*/ 	.word	0x00000000
	.align		4
        /*0004*/ 	.word	0xffffffff
	.align		4
        /*0008*/ 	.word	0x00000000
	.align		4
        /*000c*/ 	.word	0xfffffffe
	.align		4
        /*0010*/ 	.word	0x00000000
	.align		4
        /*0014*/ 	.word	0xfffffffd
	.align		4
        /*0018*/ 	.word	0x00000000
	.align		4
        /*001c*/ 	.word	0xfffffffc


//--------------------- .text.triton_poi_fused_9  --------------------------
	.section	.text.triton_poi_fused_9,"ax",@progbits
	.sectionflags	@"SHF_BARRIERS=1"
	.align	128
        .global         triton_poi_fused_9
        .type           triton_poi_fused_9,@function
        .size           triton_poi_fused_9,(.L_x_1 - triton_poi_fused_9)
        .other          triton_poi_fused_9,@"STO_CUDA_ENTRY STV_DEFAULT"
triton_poi_fused_9:
.text.triton_poi_fused_9:
[----:B------:R-:W0:Y:S01]  /*0000*/  LDC R1, c[0x0][0x28] ;  /* 0x00000a00ff017b82 */ /* 0x000e220000000800 */
[----:B------:R-:W1:Y:S07]  /*0010*/  S2R R0, SR_CTAID.X ;  /* 0x0000000000007919 */ /* 0x000e6e0000002500 */
[----:B------:R-:W2:Y:S01]  /*0020*/  LDC.64 R14, c[0x0][0x210] ;  /* 0x00008400ff0e7b82 */ /* 0x000ea20000000a00 */
[----:B------:R-:W-:Y:S01]  /*0030*/  IMAD.MOV.U32 R19, RZ, RZ, RZ ;  /* 0x000000ffff137224 */ /* 0x000fe200078e00ff */
[----:B------:R-:W-:Y:S01]  /*0040*/  ULDC.64 UR6, c[0x0][0x208] ;  /* 0x0000820000067ab9 */ /* 0x000fe20000000a00 */
[----:B------:R-:W3:Y:S01]  /*0050*/  S2R R21, SR_TID.X ;  /* 0x0000000000157919 */ /* 0x000ee20000002100 */
[----:B------:R-:W4:Y:S01]  /*0060*/  S2R R18, SR_CTAID.Y ;  /* 0x0000000000127919 */ /* 0x000f220000002600 */
[----:B------:R-:W-:-:S02]  /*0070*/  IMAD.MOV.U32 R20, RZ, RZ, RZ ;  /* 0x000000ffff147224 */ /* 0x000fc400078e00ff */
[----:B-1----:R-:W-:Y:S01]  /*0080*/  IMAD.SHL.U32 R0, R0, 0x10, RZ ;  /* 0x0000001000007824 */ /* 0x002fe200078e00ff */
[----:B---3--:R-:W-:-:S04]  /*0090*/  SHF.R.U32.HI R17, RZ, 0x4, R21 ;  /* 0x00000004ff117819 */ /* 0x008fc80000011615 */
[----:B------:R-:W-:Y:S01]  /*00a0*/  LOP3.LUT R6, R0, 0xf, R21, 0xf8, !PT ;  /* 0x0000000f00067812 */ /* 0x000fe200078ef815 */
[----:B----4-:R-:W-:Y:S01]  /*00b0*/  IMAD.SHL.U32 R16, R18, 0x40, RZ ;  /* 0x0000004012107824 */ /* 0x010fe200078e00ff */
[----:B------:R-:W-:Y:S02]  /*00c0*/  SGXT.U32 R17, R17, 0x3 ;  /* 0x000000031111781a */ /* 0x000fe40000000000 */
[----:B------:R-:W-:Y:S02]  /*00d0*/  ISETP.GE.AND P0, PT, R6, 0x9, PT ;  /* 0x000000090600780c */ /* 0x000fe40003f06270 */
[----:B------:R-:W-:Y:S02]  /*00e0*/  LOP3.LUT R2, R16, R17, RZ, 0xfc, !PT ;  /* 0x0000001110027212 */ /* 0x000fe400078efcff */
[----:B------:R-:W-:Y:S02]  /*00f0*/  LOP3.LUT R3, R16, 0x8, R17, 0xfe, !PT ;  /* 0x0000000810037812 */ /* 0x000fe400078efe11 */
[----:B------:R-:W-:Y:S01]  /*0100*/  LOP3.LUT R4, R16, 0x10, R17, 0xfe, !PT ;  /* 0x0000001010047812 */ /* 0x000fe200078efe11 */
[--C-:B------:R-:W-:Y:S01]  /*0110*/  IMAD R27, R2, 0x9, R6.reuse ;  /* 0x00000009021b7824 */ /* 0x100fe200078e0206 */
[----:B------:R-:W-:Y:S01]  /*0120*/  LOP3.LUT R7, R16, 0x18, R17, 0xfe, !PT ;  /* 0x0000001810077812 */ /* 0x000fe200078efe11 */
[--C-:B------:R-:W-:Y:S01]  /*0130*/  IMAD R3, R3, 0x9, R6.reuse ;  /* 0x0000000903037824 */ /* 0x100fe200078e0206 */
[----:B------:R-:W-:Y:S01]  /*0140*/  LOP3.LUT R9, R16, 0x20, R17, 0xfe, !PT ;  /* 0x0000002010097812 */ /* 0x000fe200078efe11 */
[--C-:B------:R-:W-:Y:S01]  /*0150*/  IMAD R5, R4, 0x9, R6.reuse ;  /* 0x0000000904057824 */ /* 0x100fe200078e0206 */
[----:B------:R-:W-:Y:S01]  /*0160*/  LOP3.LUT R11, R16, 0x28, R17, 0xfe, !PT ;  /* 0x00000028100b7812 */ /* 0x000fe200078efe11 */
[----:B------:R-:W-:Y:S01]  /*0170*/  IMAD R7, R7, 0x9, R6 ;  /* 0x0000000907077824 */ /* 0x000fe200078e0206 */
[----:B------:R-:W-:Y:S01]  /*0180*/  LOP3.LUT R13, R16, 0x30, R17, 0xfe, !PT ;  /* 0x00000030100d7812 */ /* 0x000fe200078efe11 */
[----:B--2---:R-:W-:Y:S01]  /*0190*/  IMAD.WIDE R26, R27, 0x4, R14 ;  /* 0x000000041b1a7825 */ /* 0x004fe200078e020e */
[----:B------:R-:W-:-:S03]  /*01a0*/  LOP3.LUT R23, R16, 0x38, R17, 0xfe, !PT ;  /* 0x0000003810177812 */ /* 0x000fc600078efe11 */
[--C-:B------:R-:W-:Y:S01]  /*01b0*/  IMAD R9, R9, 0x9, R6.reuse ;  /* 0x0000000909097824 */ /* 0x100fe200078e0206 */
[----:B------:R1:W2:Y:S01]  /*01c0*/  @!P0 LDG.E.EL R19, desc[UR6][R26.64] ;  /* 0x000000061a138981 */ /* 0x0002a2000c2e1900 */
[--C-:B------:R-:W-:Y:S02]  /*01d0*/  IMAD R11, R11, 0x9, R6.reuse ;  /* 0x000000090b0b7824 */ /* 0x100fe400078e0206 */
[--C-:B------:R-:W-:Y:S02]  /*01e0*/  IMAD R13, R13, 0x9, R6.reuse ;  /* 0x000000090d0d7824 */ /* 0x100fe400078e0206 */
[----:B------:R-:W-:Y:S02]  /*01f0*/  IMAD R23, R23, 0x9, R6 ;  /* 0x0000000917177824 */ /* 0x000fe400078e0206 */
[----:B------:R-:W-:Y:S01]  /*0200*/  IMAD.WIDE R2, R3, 0x4, R14 ;  /* 0x0000000403027825 */ /* 0x000fe200078e020e */
[----:B------:R-:W-:-:S03]  /*0210*/  CS2R R24, SRZ ;  /* 0x0000000000187805 */ /* 0x000fc6000001ff00 */
[--C-:B------:R-:W-:Y:S01]  /*0220*/  IMAD.WIDE R4, R5, 0x4, R14.reuse ;  /* 0x0000000405047825 */ /* 0x100fe200078e020e */
[----:B-1----:R-:W-:Y:S01]  /*0230*/  CS2R R26, SRZ ;  /* 0x00000000001a7805 */ /* 0x002fe2000001ff00 */
[----:B------:R1:W3:Y:S02]  /*0240*/  @!P0 LDG.E.EL R20, desc[UR6][R2.64] ;  /* 0x0000000602148981 */ /* 0x0002e4000c2e1900 */
[----:B------:R-:W-:-:S04]  /*0250*/  IMAD.WIDE R6, R7, 0x4, R14 ;  /* 0x0000000407067825 */ /* 0x000fc800078e020e */
[--C-:B------:R-:W-:Y:S01]  /*0260*/  IMAD.WIDE R8, R9, 0x4, R14.reuse ;  /* 0x0000000409087825 */ /* 0x100fe200078e020e */
[----:B------:R-:W4:Y:S03]  /*0270*/  @!P0 LDG.E.EL R24, desc[UR6][R6.64] ;  /* 0x0000000606188981 */ /* 0x000f26000c2e1900 */
[----:B------:R-:W-:-:S04]  /*0280*/  IMAD.WIDE R10, R11, 0x4, R14 ;  /* 0x000000040b0a7825 */ /* 0x000fc800078e020e */
[--C-:B------:R-:W-:Y:S01]  /*0290*/  IMAD.WIDE R12, R13, 0x4, R14.reuse ;  /* 0x000000040d0c7825 */ /* 0x100fe200078e020e */
[----:B------:R-:W5:Y:S03]  /*02a0*/  @!P0 LDG.E.EL R25, desc[UR6][R10.64] ;  /* 0x000000060a198981 */ /* 0x000f66000c2e1900 */
[----:B------:R-:W-:Y:S01]  /*02b0*/  IMAD.WIDE R14, R23, 0x4, R14 ;  /* 0x00000004170e7825 */ /* 0x000fe200078e020e */
[----:B------:R1:W5:Y:S03]  /*02c0*/  @!P0 LDG.E.EL R27, desc[UR6][R12.64] ;  /* 0x000000060c1b8981 */ /* 0x000366000c2e1900 */
[----:B------:R-:W-:Y:S01]  /*02d0*/  IMAD.MOV.U32 R22, RZ, RZ, RZ ;  /* 0x000000ffff167224 */ /* 0x000fe200078e00ff */
[----:B------:R-:W5:Y:S01]  /*02e0*/  @!P0 LDG.E.EL R26, desc[UR6][R14.64] ;  /* 0x000000060e1a8981 */ /* 0x000f62000c2e1900 */
[----:B------:R-:W-:-:S04]  /*02f0*/  IMAD.MOV.U32 R23, RZ, RZ, RZ ;  /* 0x000000ffff177224 */ /* 0x000fc800078e00ff */
[----:B------:R-:W5:Y:S04]  /*0300*/  @!P0 LDG.E.EL R22, desc[UR6][R4.64] ;  /* 0x0000000604168981 */ /* 0x000f68000c2e1900 */
[----:B------:R1:W5:Y:S01]  /*0310*/  @!P0 LDG.E.EL R23, desc[UR6][R8.64] ;  /* 0x0000000608178981 */ /* 0x000362000c2e1900 */
[----:B------:R-:W1:Y:S02]  /*0320*/  S2UR UR5, SR_CgaCtaId ;  /* 0x00000000000579c3 */ /* 0x000e640000008800 */
[----:B-1----:R-:W-:Y:S01]  /*0330*/  IMAD.SHL.U32 R2, R21, 0x40, RZ ;  /* 0x0000004015027824 */ /* 0x002fe200078e00ff */
[----:B------:R-:W-:-:S04]  /*0340*/  UMOV UR4, 0x400 ;  /* 0x0000040000047882 */ /* 0x000fc80000000000 */
[----:B------:R-:W-:-:S04]  /*0350*/  LOP3.LUT R2, R2, 0x3c0, RZ, 0xc0, !PT ;  /* 0x000003c002027812 */ /* 0x000fc800078ec0ff */
[----:B------:R-:W-:-:S04]  /*0360*/  LOP3.LUT R3, R2, R17, RZ, 0xfc, !PT ;  /* 0x0000001102037212 */ /* 0x000fc800078efcff */
[----:B------:R-:W-:Y:S01]  /*0370*/  LEA.HI R3, R2, R3, RZ, 0x1c ;  /* 0x0000000302037211 */ /* 0x000fe200078fe0ff */
[----:B0-----:R-:W-:-:S06]  /*0380*/  UPRMT UR4, UR5, 0x654, UR4 ;  /* 0x0000065405047896 */ /* 0x001fcc0008000004 */
[----:B------:R-:W-:Y:S02]  /*0390*/  LEA R12, R3, UR4, 0x2 ;  /* 0x00000004030c7c11 */ /* 0x000fe4000f8e10ff */
[----:B------:R-:W-:Y:S01]  /*03a0*/  SHF.R.U32.HI R2, RZ, 0x2, R21 ;  /* 0x00000002ff027819 */ /* 0x000fe20000011615 */
[----:B------:R-:W-:-:S03]  /*03b0*/  IMAD.SHL.U32 R21, R21, 0x4, RZ ;  /* 0x0000000415157824 */ /* 0x000fc600078e00ff */
[----:B------:R-:W-:Y:S02]  /*03c0*/  LOP3.LUT R3, R2, 0x1c, RZ, 0xc0, !PT ;  /* 0x0000001c02037812 */ /* 0x000fe400078ec0ff */
[----:B------:R-:W-:-:S05]  /*03d0*/  LOP3.LUT R8, R21, 0x1fc, RZ, 0xc0, !PT ;  /* 0x000001fc15087812 */ /* 0x000fca00078ec0ff */
[----:B------:R-:W-:-:S05]  /*03e0*/  IMAD.IADD R3, R8, 0x1, R3 ;  /* 0x0000000108037824 */ /* 0x000fca00078e0203 */
[----:B------:R-:W-:Y:S02]  /*03f0*/  LEA R4, R3, UR4, 0x2 ;  /* 0x0000000403047c11 */ /* 0x000fe4000f8e10ff */
[----:B------:R-:W-:Y:S02]  /*0400*/  SHF.R.S32.HI R3, RZ, 0x19, R18 ;  /* 0x00000019ff037819 */ /* 0x000fe40000011412 */
[----:B------:R-:W-:Y:S02]  /*0410*/  LOP3.LUT R16, R16, 0x3c, R21, 0xf8, !PT ;  /* 0x0000003c10107812 */ /* 0x000fe400078ef815 */
[----:B------:R-:W-:-:S04]  /*0420*/  SGXT R3, R3, 0x1 ;  /* 0x000000010303781a */ /* 0x000fc80000000200 */
[----:B------:R-:W-:Y:S02]  /*0430*/  LEA.HI R9, R3, R16, RZ, 0x5 ;  /* 0x0000001003097211 */ /* 0x000fe400078f28ff */
[----:B------:R-:W0:Y:S02]  /*0440*/  LDC.64 R2, c[0x0][0x218] ;  /* 0x00008600ff027b82 */ /* 0x000e240000000a00 */
[----:B------:R-:W-:Y:S02]  /*0450*/  LOP3.LUT R11, R9, 0xffffffe0, RZ, 0xc0, !PT ;  /* 0xffffffe0090b7812 */ /* 0x000fe400078ec0ff */
[----:B------:R-:W-:Y:S02]  /*0460*/  SHF.R.S32.HI R10, RZ, 0x5, R9 ;  /* 0x00000005ff0a7819 */ /* 0x000fe40000011409 */
[----:B------:R-:W-:Y:S01]  /*0470*/  LOP3.LUT R9, R0, R17, RZ, 0xfc, !PT ;  /* 0x0000001100097212 */ /* 0x000fe200078efcff */
[----:B------:R-:W-:Y:S01]  /*0480*/  IMAD.IADD R11, R16, 0x1, -R11 ;  /* 0x00000001100b7824 */ /* 0x000fe200078e0a0b */
[----:B------:R-:W-:-:S02]  /*0490*/  LOP3.LUT R0, R0, 0x8, R17, 0xfe, !PT ;  /* 0x0000000800007812 */ /* 0x000fc400078efe11 */
[----:B------:R-:W-:Y:S01]  /*04a0*/  ISETP.GE.AND P1, PT, R9, 0x9, PT ;  /* 0x000000090900780c */ /* 0x000fe20003f26270 */
[----:B------:R-:W-:Y:S01]  /*04b0*/  IMAD R10, R10, 0x120, R11 ;  /* 0x000001200a0a7824 */ /* 0x000fe200078e020b */
[----:B------:R-:W-:-:S03]  /*04c0*/  ISETP.GE.AND P0, PT, R0, 0x9, PT ;  /* 0x000000090000780c */ /* 0x000fc60003f06270 */
[----:B------:R-:W-:Y:S01]  /*04d0*/  IMAD R9, R9, 0x20, R10 ;  /* 0x0000002009097824 */ /* 0x000fe200078e020a */
[----:B--2---:R-:W-:Y:S04]  /*04e0*/  STS [R12], R19 ;  /* 0x000000130c007388 */ /* 0x004fe80000000800 */
[----:B---3--:R-:W-:Y:S04]  /*04f0*/  STS [R12+0x20], R20 ;  /* 0x000020140c007388 */ /* 0x008fe80000000800 */
[----:B----4-:R-:W-:Y:S04]  /*0500*/  STS [R12+0x60], R24 ;  /* 0x000060180c007388 */ /* 0x010fe80000000800 */
[----:B-----5:R-:W-:Y:S04]  /*0510*/  STS [R12+0xa0], R25 ;  /* 0x0000a0190c007388 */ /* 0x020fe80000000800 */
[----:B------:R-:W-:Y:S04]  /*0520*/  STS [R12+0xc0], R27 ;  /* 0x0000c01b0c007388 */ /* 0x000fe80000000800 */
[----:B------:R-:W-:Y:S04]  /*0530*/  STS [R12+0xe0], R26 ;  /* 0x0000e01a0c007388 */ /* 0x000fe80000000800 */
[----:B------:R-:W-:Y:S04]  /*0540*/  STS [R12+0x40], R22 ;  /* 0x000040160c007388 */ /* 0x000fe80000000800 */
[----:B------:R1:W-:Y:S01]  /*0550*/  STS [R12+0x80], R23 ;  /* 0x000080170c007388 */ /* 0x0003e20000000800 */
[----:B------:R-:W-:Y:S06]  /*0560*/  BAR.SYNC.DEFER_BLOCKING 0x0 ;  /* 0x0000000000007b1d */ /* 0x000fec0000010000 */
[----:B------:R-:W2:Y:S01]  /*0570*/  LDS.128 R4, [R4] ;  /* 0x0000000004047984 */ /* 0x000ea20000000c00 */
[----:B-1----:R-:W-:-:S04]  /*0580*/  LOP3.LUT R12, R8, 0x200, RZ, 0xfc, !PT ;  /* 0x00000200080c7812 */ /* 0x002fc800078efcff */
[----:B------:R-:W-:-:S04]  /*0590*/  SHF.R.U32.HI R12, RZ, 0x4, R12 ;  /* 0x00000004ff0c7819 */ /* 0x000fc8000001160c */
[----:B------:R-:W-:-:S05]  /*05a0*/  LOP3.LUT R11, R12, 0x3c, RZ, 0xc0, !PT ;  /* 0x0000003c0c0b7812 */ /* 0x000fca00078ec0ff */
[----:B------:R-:W-:Y:S02]  /*05b0*/  IMAD.IADD R11, R8, 0x1, R11 ;  /* 0x00000001080b7824 */ /* 0x000fe400078e020b */
[----:B0-----:R-:W-:-:S03]  /*05c0*/  IMAD.WIDE R8, R9, 0x4, R2 ;  /* 0x0000000409087825 */ /* 0x001fc600078e0202 */
[----:B------:R-:W-:Y:S02]  /*05d0*/  LEA R11, R11, UR4, 0x2 ;  /* 0x000000040b0b7c11 */ /* 0x000fe4000f8e10ff */
[----:B--2---:R0:W-:Y:S02]  /*05e0*/  @!P1 STG.E.128 desc[UR6][R8.64], R4 ;  /* 0x0000000408009986 */ /* 0x0041e4000c101d06 */
[----:B0-----:R-:W-:Y:S05]  /*05f0*/  @P0 EXIT ;  /* 0x000000000000094d */ /* 0x001fea0003800000 */
[----:B------:R-:W1:Y:S01]  /*0600*/  LDS.128 R12, [R11+0x800] ;  /* 0x000800000b0c7984 */ /* 0x000e620000000c00 */
[----:B0-----:R-:W-:-:S04]  /*0610*/  IMAD R5, R0, 0x20, R10 ;  /* 0x0000002000057824 */ /* 0x001fc800078e020a */
[----:B------:R-:W-:-:S05]  /*0620*/  IMAD.WIDE R2, R5, 0x4, R2 ;  /* 0x0000000405027825 */ /* 0x000fca00078e0202 */
[----:B-1----:R-:W-:Y:S01]  /*0630*/  STG.E.128 desc[UR6][R2.64], R12 ;  /* 0x0000000c02007986 */ /* 0x002fe2000c101d06 */
[----:B------:R-:W-:Y:S05]  /*0640*/  EXIT ;  /* 0x000000000000794d */ /* 0x000fea0003800000 */
.L_x_0:
[----:B------:R-:W-:-:S00]  /*0650*/  BRA `(.L_x_0) ;  /* 0xfffffffc00fc7947 */ /* 0x000fc0000383ffff */
[----:B------:R-:W-:-:S00]  /*0660*/  NOP ;  /* 0x0000000000007918 */ /* 0x000fc00000000000 */
        /* <DEDUP_REMOVED lines=9> */
.L_x_1:


//--------------------- .nv.shared.triton_poi_fused_9 --------------------------
	.section	.nv.shared.triton_poi_fused_9,"aw",@nobits
	.sectionflags	@""
	.align	16
	.zero		1024


//--------------------- .nv.constant0.triton_poi_fused_9 --------------------------
	.section	.nv.constant0.triton_poi_fused_9,"a",@progbits
	.sectionflags	@""
	.align	4
.nv.constant0.triton_poi_fused_9:
	.zero		552
